	.headerflags	@"EF_CUDA_TEXMODE_UNIFIED EF_CUDA_64BIT_ADDRESS EF_CUDA_ACCELERATORS EF_CUDA_SM90 EF_CUDA_VIRTUAL_SM(EF_CUDA_SM90)"
	.elftype	@"ET_EXEC"


//--------------------- .nv.info                  --------------------------
	.section	.nv.info,"",@"SHT_CUDA_INFO"
	.align	4


	//----- nvinfo : EIATTR_REGCOUNT
	.align		4
        /*0000*/ 	.byte	0x04, 0x2f
        /*0002*/ 	.short	(.L_1 - .L_0)
	.align		4
.L_0:
        /*0004*/ 	.word	index@(triton_poi_fused_convolution_5)
        /*0008*/ 	.word	0x0000000c


	//----- nvinfo : EIATTR_MIN_STACK_SIZE
	.align		4
.L_1:
        /*000c*/ 	.byte	0x04, 0x12
        /*000e*/ 	.short	(.L_3 - .L_2)
	.align		4
.L_2:
        /*0010*/ 	.word	index@(triton_poi_fused_convolution_5)
        /*0014*/ 	.word	0x00000000


	//----- nvinfo : EIATTR_FRAME_SIZE
	.align		4
.L_3:
        /*0018*/ 	.byte	0x04, 0x11
        /*001a*/ 	.short	(.L_5 - .L_4)
	.align		4
.L_4:
        /*001c*/ 	.word	index@(triton_poi_fused_convolution_5)
        /*0020*/ 	.word	0x00000000


	//----- nvinfo : EIATTR_MIN_STACK_SIZE
	.align		4
.L_5:
        /*0024*/ 	.byte	0x04, 0x12
        /*0026*/ 	.short	(.L_7 - .L_6)
	.align		4
.L_6:
        /*0028*/ 	.word	index@(triton_poi_fused_convolution_5)
        /*002c*/ 	.word	0x00000000
.L_7:


//--------------------- .nv.info.triton_poi_fused_convolution_5 --------------------------
	.section	.nv.info.triton_poi_fused_convolution_5,"",@"SHT_CUDA_INFO"
	.sectionflags	@""
	.align	4


	//----- nvinfo : EIATTR_CUDA_API_VERSION
	.align		4
        /*0000*/ 	.byte	0x04, 0x37
        /*0002*/ 	.short	(.L_9 - .L_8)
.L_8:
        /*0004*/ 	.word	0x0000007c


	//----- nvinfo : EIATTR_KPARAM_INFO
	.align		4
.L_9:
        /*0008*/ 	.byte	0x04, 0x17
        /*000a*/ 	.short	(.L_11 - .L_10)
.L_10:
        /*000c*/ 	.word	0x00000000
        /*0010*/ 	.short	0x0002
        /*0012*/ 	.short	0x0010
        /*0014*/ 	.byte	0x00, 0xf0, 0x11, 0x00


	//----- nvinfo : EIATTR_KPARAM_INFO
	.align		4
.L_11:
        /*0018*/ 	.byte	0x04, 0x17
        /*001a*/ 	.short	(.L_13 - .L_12)
.L_12:
        /*001c*/ 	.word	0x00000000
        /*0020*/ 	.short	0x0001
        /*0022*/ 	.short	0x0008
        /*0024*/ 	.byte	0x00, 0xf4, 0x21, 0x00


	//----- nvinfo : EIATTR_KPARAM_INFO
	.align		4
.L_13:
        /*0028*/ 	.byte	0x04, 0x17
        /*002a*/ 	.short	(.L_15 - .L_14)
.L_14:
        /*002c*/ 	.word	0x00000000
        /*0030*/ 	.short	0x0000
        /*0032*/ 	.short	0x0000
        /*0034*/ 	.byte	0x00, 0xf4, 0x21, 0x00


	//----- nvinfo : EIATTR_SPARSE_MMA_MASK
	.align		4
.L_15:
        /*0038*/ 	.byte	0x03, 0x50
        /*003a*/ 	.short	0x0000


	//----- nvinfo : EIATTR_MAXREG_COUNT
	.align		4
        /*003c*/ 	.byte	0x03, 0x1b
        /*003e*/ 	.short	0x00ff


	//----- nvinfo : EIATTR_EXIT_INSTR_OFFSETS
	.align		4
        /*0040*/ 	.byte	0x04, 0x1c
        /*0042*/ 	.short	(.L_17 - .L_16)


	//   ....[0]....
.L_16:
        /*0044*/ 	.word	0x00000170


	//----- nvinfo : EIATTR_REQNTID
	.align		4
.L_17:
        /*0048*/ 	.byte	0x04, 0x10
        /*004a*/ 	.short	(.L_19 - .L_18)
.L_18:
        /*004c*/ 	.word	0x00000100
        /*0050*/ 	.word	0x00000001
        /*0054*/ 	.word	0x00000001


	//----- nvinfo : EIATTR_CBANK_PARAM_SIZE
	.align		4
.L_19:
        /*0058*/ 	.byte	0x03, 0x19
        /*005a*/ 	.short	0x0014


	//----- nvinfo : EIATTR_PARAM_CBANK
	.align		4
        /*005c*/ 	.byte	0x04, 0x0a
        /*005e*/ 	.short	(.L_21 - .L_20)
	.align		4
.L_20:
        /*0060*/ 	.word	index@(.nv.constant0.triton_poi_fused_convolution_5)
        /*0064*/ 	.short	0x0210
        /*0066*/ 	.short	0x0014


	//----- nvinfo : EIATTR_SW_WAR
	.align		4
.L_21:
        /*0068*/ 	.byte	0x04, 0x36
        /*006a*/ 	.short	(.L_23 - .L_22)
.L_22:
        /*006c*/ 	.word	0x00000008
.L_23:


//--------------------- .nv.callgraph             --------------------------
	.section	.nv.callgraph,"",@"SHT_CUDA_CALLGRAPH"
	.align	4
	.sectionentsize	8
	.align		4
        /*0000*/ 	.word	0x00000000
	.align		4
        /*0004*/ 	.word	0xffffffff
	.align		4
        /*0008*/ 	.word	0x00000000
	.align		4
        /*000c*/ 	.word	0xfffffffe
	.align		4
        /*0010*/ 	.word	0x00000000
	.align		4
        /*0014*/ 	.word	0xfffffffd
	.align		4
        /*0018*/ 	.word	0x00000000
	.align		4
        /*001c*/ 	.word	0xfffffffc


//--------------------- .text.triton_poi_fused_convolution_5 --------------------------
	.section	.text.triton_poi_fused_convolution_5,"ax",@progbits
	.align	128
        .global         triton_poi_fused_convolution_5
        .type           triton_poi_fused_convolution_5,@function
        .size           triton_poi_fused_convolution_5,(.L_x_1 - triton_poi_fused_convolution_5)
        .other          triton_poi_fused_convolution_5,@"STO_CUDA_ENTRY STV_DEFAULT"
triton_poi_fused_convolution_5:
.text.triton_poi_fused_convolution_5:
[----:B------:R-:W-:Y:S01]  /*0000*/  LDC R1, c[0x0][0x28] ;  /* 0x00000a00ff017b82 */ /* 0x000fe20000000800 */
[----:B------:R-:W1:Y:S07]  /*0010*/  S2R R0, SR_TID.X ;  /* 0x0000000000007919 */ /* 0x000e6e0000002100 */
[----:B------:R-:W2:Y:S01]  /*0020*/  LDC.64 R4, c[0x0][0x218] ;  /* 0x00008600ff047b82 */ /* 0x000ea20000000a00 */
[----:B------:R-:W-:Y:S01]  /*0030*/  ULDC.64 UR4, c[0x0][0x208] ;  /* 0x0000820000047ab9 */ /* 0x000fe20000000a00 */
[----:B------:R-:W3:Y:S06]  /*0040*/  S2R R7, SR_CTAID.X ;  /* 0x0000000000077919 */ /* 0x000eec0000002500 */
[----:B------:R-:W4:Y:S01]  /*0050*/  LDC.64 R2, c[0x0][0x210] ;  /* 0x00008400ff027b82 */ /* 0x000f220000000a00 */
[----:B-1----:R-:W-:Y:S01]  /*0060*/  IMAD.SHL.U32 R0, R0, 0x2, RZ ;  /* 0x0000000200007824 */ /* 0x002fe200078e00ff */
[----:B---3--:R-:W-:-:S04]  /*0070*/  SHF.R.S32.HI R6, RZ, 0x16, R7 ;  /* 0x00000016ff067819 */ /* 0x008fc80000011407 */
[----:B------:R-:W-:Y:S02]  /*0080*/  LOP3.LUT R0, R0, 0x1fe, RZ, 0xc0, !PT ;  /* 0x000001fe00007812 */ /* 0x000fe400078ec0ff */
[----:B------:R-:W-:-:S03]  /*0090*/  SGXT R6, R6, 0x1 ;  /* 0x000000010606781a */ /* 0x000fc60000000200 */
[----:B------:R-:W-:-:S04]  /*00a0*/  IMAD R7, R7, 0x200, R0 ;  /* 0x0000020007077824 */ /* 0x000fc800078e0200 */
[----:B----4-:R-:W-:Y:S01]  /*00b0*/  IMAD.WIDE R2, R7, 0x4, R2 ;  /* 0x0000000407027825 */ /* 0x010fe200078e0202 */
[----:B------:R-:W-:-:S04]  /*00c0*/  LEA.HI R6, R6, R7, RZ, 0xa ;  /* 0x0000000706067211 */ /* 0x000fc800078f50ff */
[----:B------:R-:W-:-:S04]  /*00d0*/  SHF.R.S32.HI R6, RZ, 0xa, R6 ;  /* 0x0000000aff067819 */ /* 0x000fc80000011406 */
[----:B------:R-:W-:-:S04]  /*00e0*/  LEA.HI R0, R6, R6, RZ, 0x7 ;  /* 0x0000000606007211 */ /* 0x000fc800078f38ff */
[----:B------:R-:W-:-:S05]  /*00f0*/  LOP3.LUT R9, R0, 0xffffff80, RZ, 0xc0, !PT ;  /* 0xffffff8000097812 */ /* 0x000fca00078ec0ff */
[----:B------:R-:W-:Y:S02]  /*0100*/  IMAD.IADD R9, R6, 0x1, -R9 ;  /* 0x0000000106097824 */ /* 0x000fe400078e0a09 */
[----:B------:R-:W3:Y:S02]  /*0110*/  LDG.E.64 R6, desc[UR4][R2.64] ;  /* 0x0000000402067981 */ /* 0x000ee4000c1e1b00 */
[----:B--2---:R-:W-:-:S06]  /*0120*/  IMAD.WIDE R4, R9, 0x4, R4 ;  /* 0x0000000409047825 */ /* 0x004fcc00078e0204 */
[----:B------:R-:W3:Y:S02]  /*0130*/  LDG.E.EL R4, desc[UR4][R4.64] ;  /* 0x0000000404047981 */ /* 0x000ee4000c2e1900 */
[--C-:B---3--:R-:W-:Y:S01]  /*0140*/  FADD R6, R6, R4.reuse ;  /* 0x0000000406067221 */ /* 0x108fe20000000000 */
[----:B------:R-:W-:-:S05]  /*0150*/  FADD R7, R7, R4 ;  /* 0x0000000407077221 */ /* 0x000fca0000000000 */
[----:B------:R-:W-:Y:S01]  /*0160*/  STG.E.64 desc[UR4][R2.64], R6 ;  /* 0x0000000602007986 */ /* 0x000fe2000c101b04 */
[----:B------:R-:W-:Y:S05]  /*0170*/  EXIT ;  /* 0x000000000000794d */ /* 0x000fea0003800000 */
.L_x_0:
[----:B------:R-:W-:-:S00]  /*0180*/  BRA `(.L_x_0) ;  /* 0xfffffffc00fc7947 */ /* 0x000fc0000383ffff */
[----:B------:R-:W-:-:S00]  /*0190*/  NOP ;  /* 0x0000000000007918 */ /* 0x000fc00000000000 */
        /* <DEDUP_REMOVED lines=14> */
.L_x_1:


//--------------------- .nv.constant0.triton_poi_fused_convolution_5 --------------------------
	.section	.nv.constant0.triton_poi_fused_convolution_5,"a",@progbits
	.sectionflags	@""
	.align	4
.nv.constant0.triton_poi_fused_convolution_5:
	.zero		548
